//
// Generated by NVIDIA NVVM Compiler
//
// Compiler Build ID: CL-36424714
// Cuda compilation tools, release 13.0, V13.0.88
// Based on NVVM 20.0.0
//

.version 9.0
.target sm_100
.address_size 64

	// .globl	_Z5saxpyifPfS_

.visible .entry _Z5saxpyifPfS_(
	.param .u32 _Z5saxpyifPfS__param_0,
	.param .f32 _Z5saxpyifPfS__param_1,
	.param .u64 .ptr .align 1 _Z5saxpyifPfS__param_2,
	.param .u64 .ptr .align 1 _Z5saxpyifPfS__param_3
)
{
	.reg .pred 	%p<3>;
	.reg .b32 	%r<5>;
	.reg .b32 	%f<2>;
	.reg .b64 	%rd<5>;

	ld.param.u32 	%r2, [_Z5saxpyifPfS__param_0];
	ld.param.f32 	%f1, [_Z5saxpyifPfS__param_1];
	ld.param.u64 	%rd1, [_Z5saxpyifPfS__param_3];
	mov.u32 	%r1, %tid.x;
	and.b32  	%r3, %r1, 1;
	setp.eq.b32 	%p1, %r3, 1;
	not.pred 	%p2, %p1;
	@%p2 bra 	$L__BB0_2;
	cvta.to.global.u64 	%rd2, %rd1;
	mul.lo.s32 	%r4, %r2, %r1;
	mul.wide.u32 	%rd3, %r4, 4;
	add.s64 	%rd4, %rd2, %rd3;
	st.global.f32 	[%rd4], %f1;
$L__BB0_2:
	ret;

}


// ===== COMPILED SASS (sm_100) =====

	.target	sm_100

	.elftype	@"ET_EXEC"


//--------------------- .note.nv.tkinfo           --------------------------
	.section	.note.nv.tkinfo,"",@"SHT_NOTE"
	.sectionflags	@"SHF_NOTE_NV_TKINFO"
	.tkinfo
        /*0018*/ 	.word	0x00000002
        /*0030*/ 	.string	""
        /*0030*/ 	.string	"ptxas"
        /*0030*/ 	.string	"Cuda compilation tools, release 13.0, V13.0.88"
        /*0030*/ 	.string	"Build cuda_13.0.r13.0/compiler.36424714_0"
        /*0030*/ 	.string	"-arch sm_100 -m 64 "



//--------------------- .note.nv.cuinfo           --------------------------
	.section	.note.nv.cuinfo,"",@"SHT_NOTE"
	.sectionflags	@"SHF_NOTE_NV_CUINFO"
        /*0018*/ 	.short	0x0002
        /*001a*/ 	.short	0x0064
        /*001c*/ 	.short	0x0082
	.zero		2


//--------------------- .nv.info                  --------------------------
	.section	.nv.info,"",@"SHT_CUDA_INFO"
	.align	4


	//----- nvinfo : EIATTR_REGCOUNT
	.align		4
        /*0000*/ 	.byte	0x04, 0x2f
        /*0002*/ 	.short	(.L_1 - .L_0)
	.align		4
.L_0:
        /*0004*/ 	.word	index@(_Z5saxpyifPfS_)
        /*0008*/ 	.word	0x0000000a


	//----- nvinfo : EIATTR_FRAME_SIZE
	.align		4
.L_1:
        /*000c*/ 	.byte	0x04, 0x11
        /*000e*/ 	.short	(.L_3 - .L_2)
	.align		4
.L_2:
        /*0010*/ 	.word	index@(_Z5saxpyifPfS_)
        /*0014*/ 	.word	0x00000000


	//----- nvinfo : EIATTR_MIN_STACK_SIZE
	.align		4
.L_3:
        /*0018*/ 	.byte	0x04, 0x12
        /*001a*/ 	.short	(.L_5 - .L_4)
	.align		4
.L_4:
        /*001c*/ 	.word	index@(_Z5saxpyifPfS_)
        /*0020*/ 	.word	0x00000000
.L_5:


//--------------------- .nv.compat                --------------------------
	.section	.nv.compat,"",@"SHT_CUDA_COMPAT_INFO"
	.align	4
        /*0000*/ 	.byte	0x02, 0x09, 0x00, 0x00, 0x02, 0x02, 0x01, 0x00, 0x02, 0x05, 0x05, 0x00, 0x03, 0x07, 0x01, 0x01
        /*0010*/ 	.byte	0x02, 0x03, 0x00, 0x00, 0x02, 0x06, 0x01, 0x00, 0x04, 0x0b, 0x08, 0x00, 0x09, 0x00, 0x00, 0x00
        /*0020*/ 	.byte	0x00, 0x00, 0x00, 0x00


//--------------------- .nv.info._Z5saxpyifPfS_   --------------------------
	.section	.nv.info._Z5saxpyifPfS_,"",@"SHT_CUDA_INFO"
	.sectionflags	@""
	.align	4


	//----- nvinfo : EIATTR_CUDA_API_VERSION
	.align		4
        /*0000*/ 	.byte	0x04, 0x37
        /*0002*/ 	.short	(.L_7 - .L_6)
.L_6:
        /*0004*/ 	.word	0x00000082


	//----- nvinfo : EIATTR_KPARAM_INFO
	.align		4
.L_7:
        /*0008*/ 	.byte	0x04, 0x17
        /*000a*/ 	.short	(.L_9 - .L_8)
.L_8:
        /*000c*/ 	.word	0x00000000
        /*0010*/ 	.short	0x0003
        /*0012*/ 	.short	0x0010
        /*0014*/ 	.byte	0x00, 0xf5, 0x21, 0x00


	//----- nvinfo : EIATTR_KPARAM_INFO
	.align		4
.L_9:
        /*0018*/ 	.byte	0x04, 0x17
        /*001a*/ 	.short	(.L_11 - .L_10)
.L_10:
        /*001c*/ 	.word	0x00000000
        /*0020*/ 	.short	0x0002
        /*0022*/ 	.short	0x0008
        /*0024*/ 	.byte	0x00, 0xf5, 0x21, 0x00


	//----- nvinfo : EIATTR_KPARAM_INFO
	.align		4
.L_11:
        /*0028*/ 	.byte	0x04, 0x17
        /*002a*/ 	.short	(.L_13 - .L_12)
.L_12:
        /*002c*/ 	.word	0x00000000
        /*0030*/ 	.short	0x0001
        /*0032*/ 	.short	0x0004
        /*0034*/ 	.byte	0x00, 0xf0, 0x11, 0x00


	//----- nvinfo : EIATTR_KPARAM_INFO
	.align		4
.L_13:
        /*0038*/ 	.byte	0x04, 0x17
        /*003a*/ 	.short	(.L_15 - .L_14)
.L_14:
        /*003c*/ 	.word	0x00000000
        /*0040*/ 	.short	0x0000
        /*0042*/ 	.short	0x0000
        /*0044*/ 	.byte	0x00, 0xf0, 0x11, 0x00


	//----- nvinfo : EIATTR_SPARSE_MMA_MASK
	.align		4
.L_15:
        /*0048*/ 	.byte	0x03, 0x50
        /*004a*/ 	.short	0x0000


	//----- nvinfo : EIATTR_MAXREG_COUNT
	.align		4
        /*004c*/ 	.byte	0x03, 0x1b
        /*004e*/ 	.short	0x00ff


	//----- nvinfo : EIATTR_MERCURY_ISA_VERSION
	.align		4
        /*0050*/ 	.byte	0x03, 0x5f
        /*0052*/ 	.short	0x0101


	//----- nvinfo : EIATTR_VRC_CTA_INIT_COUNT
	.align		4
        /*0054*/ 	.byte	0x02, 0x4a
	.zero		1
	.zero		1


	//----- nvinfo : EIATTR_EXIT_INSTR_OFFSETS
	.align		4
        /*0058*/ 	.byte	0x04, 0x1c
        /*005a*/ 	.short	(.L_17 - .L_16)


	//   ....[0]....
.L_16:
        /*005c*/ 	.word	0x00000040


	//   ....[1]....
        /*0060*/ 	.word	0x000000b0


	//----- nvinfo : EIATTR_CBANK_PARAM_SIZE
	.align		4
.L_17:
        /*0064*/ 	.byte	0x03, 0x19
        /*0066*/ 	.short	0x0018


	//----- nvinfo : EIATTR_PARAM_CBANK
	.align		4
        /*0068*/ 	.byte	0x04, 0x0a
        /*006a*/ 	.short	(.L_19 - .L_18)
	.align		4
.L_18:
        /*006c*/ 	.word	index@(.nv.constant0._Z5saxpyifPfS_)
        /*0070*/ 	.short	0x0380
        /*0072*/ 	.short	0x0018


	//----- nvinfo : EIATTR_SW_WAR
	.align		4
.L_19:
        /*0074*/ 	.byte	0x04, 0x36
        /*0076*/ 	.short	(.L_21 - .L_20)
.L_20:
        /*0078*/ 	.word	0x00000008
.L_21:


//--------------------- .nv.callgraph             --------------------------
	.section	.nv.callgraph,"",@"SHT_CUDA_CALLGRAPH"
	.align	4
	.sectionentsize	8
	.align		4
        /*0000*/ 	.word	0x00000000
	.align		4
        /*0004*/ 	.word	0xffffffff
	.align		4
        /*0008*/ 	.word	0x00000000
	.align		4
        /*000c*/ 	.word	0xfffffffe
	.align		4
        /*0010*/ 	.word	0x00000000
	.align		4
        /*0014*/ 	.word	0xfffffffd
	.align		4
        /*0018*/ 	.word	0x00000000
	.align		4
        /*001c*/ 	.word	0xfffffffc


//--------------------- .text._Z5saxpyifPfS_      --------------------------
	.section	.text._Z5saxpyifPfS_,"ax",@progbits
	.align	128
        .global         _Z5saxpyifPfS_
        .type           _Z5saxpyifPfS_,@function
        .size           _Z5saxpyifPfS_,(.L_x_1 - _Z5saxpyifPfS_)
        .other          _Z5saxpyifPfS_,@"STO_CUDA_ENTRY STV_DEFAULT"
_Z5saxpyifPfS_:
.text._Z5saxpyifPfS_:
[----:B------:R-:W-:Y:S01]  /*0000*/  LDC R1, c[0x0][0x37c] ;  /* 0x0000df00ff017b82 */ /* 0x000fe20000000800 */
[----:B------:R-:W0:Y:S02]  /*0010*/  S2R R5, SR_TID.X ;  /* 0x0000000000057919 */ /* 0x000e240000002100 */
[----:B0-----:R-:W-:-:S04]  /*0020*/  LOP3.LUT R0, R5, 0x1, RZ, 0xc0, !PT ;  /* 0x0000000105007812 */ /* 0x001fc800078ec0ff */
[----:B------:R-:W-:-:S13]  /*0030*/  ISETP.NE.U32.AND P0, PT, R0, 0x1, PT ;  /* 0x000000010000780c */ /* 0x000fda0003f05070 */
[----:B------:R-:W-:Y:S05]  /*0040*/  @P0 EXIT ;  /* 0x000000000000094d */ /* 0x000fea0003800000 */
[----:B------:R-:W0:Y:S01]  /*0050*/  LDC.64 R6, c[0x0][0x380] ;  /* 0x0000e000ff067b82 */ /* 0x000e220000000a00 */
[----:B------:R-:W1:Y:S07]  /*0060*/  LDCU.64 UR4, c[0x0][0x358] ;  /* 0x00006b00ff0477ac */ /* 0x000e6e0008000a00 */
[----:B------:R-:W2:Y:S01]  /*0070*/  LDC.64 R2, c[0x0][0x390] ;  /* 0x0000e400ff027b82 */ /* 0x000ea20000000a00 */
[----:B0-----:R-:W-:-:S04]  /*0080*/  IMAD R5, R5, R6, RZ ;  /* 0x0000000605057224 */ /* 0x001fc800078e02ff */
[----:B--2---:R-:W-:-:S05]  /*0090*/  IMAD.WIDE.U32 R2, R5, 0x4, R2 ;  /* 0x0000000405027825 */ /* 0x004fca00078e0002 */
[----:B-1----:R-:W-:Y:S01]  /*00a0*/  STG.E desc[UR4][R2.64], R7 ;  /* 0x0000000702007986 */ /* 0x002fe2000c101904 */
[----:B------:R-:W-:Y:S05]  /*00b0*/  EXIT ;  /* 0x000000000000794d */ /* 0x000fea0003800000 */
.L_x_0:
[----:B------:R-:W-:-:S00]  /*00c0*/  BRA `(.L_x_0) ;  /* 0xfffffffc00fc7947 */ /* 0x000fc0000383ffff */
[----:B------:R-:W-:-:S00]  /*00d0*/  NOP ;  /* 0x0000000000007918 */ /* 0x000fc00000000000 */
        /* <DEDUP_REMOVED lines=10> */
.L_x_1:


//--------------------- .nv.shared.reserved.0     --------------------------
	.section	.nv.shared.reserved.0,"aw",@nobits
	.weak		__nv_reservedSMEM_offset_0_alias
	.size		__nv_reservedSMEM_offset_0_alias, 0, 64
	.other		__nv_reservedSMEM_offset_0_alias,@"STO_CUDA_RESERVED_SHARED STV_DEFAULT"
__nv_reservedSMEM_offset_0_alias:
	.zero		0
	.zero		64


//--------------------- .nv.constant0._Z5saxpyifPfS_ --------------------------
	.section	.nv.constant0._Z5saxpyifPfS_,"a",@progbits
	.sectionflags	@""
	.align	4
.nv.constant0._Z5saxpyifPfS_:
	.zero		920


//--------------------- SYMBOLS --------------------------

	.type		.nv.reservedSmem.offset0,@object
	.size		.nv.reservedSmem.offset0,0x4
